//
// Generated by NVIDIA NVVM Compiler
//
// Compiler Build ID: CL-36424714
// Cuda compilation tools, release 13.0, V13.0.88
// Based on NVVM 20.0.0
//

.version 9.0
.target sm_100
.address_size 64

	// .globl	_Z17findMaxGPU_nativePiiS_
// _ZZ15findMaxGPU_warpPiiS_E9warp_maxs has been demoted
.extern .shared .align 16 .b8 shared_data[];

.visible .entry _Z17findMaxGPU_nativePiiS_(
	.param .u64 .ptr .align 1 _Z17findMaxGPU_nativePiiS__param_0,
	.param .u32 _Z17findMaxGPU_nativePiiS__param_1,
	.param .u64 .ptr .align 1 _Z17findMaxGPU_nativePiiS__param_2
)
{
	.reg .pred 	%p<3>;
	.reg .b32 	%r<17>;
	.reg .b64 	%rd<13>;

	ld.param.u64 	%rd7, [_Z17findMaxGPU_nativePiiS__param_0];
	ld.param.u32 	%r6, [_Z17findMaxGPU_nativePiiS__param_1];
	ld.param.u64 	%rd8, [_Z17findMaxGPU_nativePiiS__param_2];
	mov.u32 	%r8, %ctaid.x;
	mov.u32 	%r1, %ntid.x;
	mov.u32 	%r9, %tid.x;
	mad.lo.s32 	%r2, %r8, %r1, %r9;
	setp.ge.u32 	%p1, %r2, %r6;
	mov.b32 	%r16, -2147483648;
	@%p1 bra 	$L__BB0_3;
	cvt.s64.s32 	%rd12, %r2;
	mov.u32 	%r11, %nctaid.x;
	mul.lo.s32 	%r12, %r1, %r11;
	cvt.s64.s32 	%rd2, %r12;
	cvt.s64.s32 	%rd3, %r6;
	cvta.to.global.u64 	%rd4, %rd7;
	mov.b32 	%r16, -2147483648;
$L__BB0_2:
	shl.b64 	%rd9, %rd12, 2;
	add.s64 	%rd10, %rd4, %rd9;
	ld.global.u32 	%r13, [%rd10];
	max.s32 	%r16, %r13, %r16;
	add.s64 	%rd12, %rd12, %rd2;
	setp.lt.u64 	%p2, %rd12, %rd3;
	@%p2 bra 	$L__BB0_2;
$L__BB0_3:
	cvta.to.global.u64 	%rd11, %rd8;
	atom.global.max.s32 	%r14, [%rd11], %r16;
	ret;

}
	// .globl	_Z17findMaxGPU_sharedPiiS_
.visible .entry _Z17findMaxGPU_sharedPiiS_(
	.param .u64 .ptr .align 1 _Z17findMaxGPU_sharedPiiS__param_0,
	.param .u32 _Z17findMaxGPU_sharedPiiS__param_1,
	.param .u64 .ptr .align 1 _Z17findMaxGPU_sharedPiiS__param_2
)
{
	.reg .pred 	%p<8>;
	.reg .b32 	%r<27>;
	.reg .b64 	%rd<18>;

	ld.param.u64 	%rd11, [_Z17findMaxGPU_sharedPiiS__param_0];
	ld.param.u32 	%r9, [_Z17findMaxGPU_sharedPiiS__param_1];
	ld.param.u64 	%rd12, [_Z17findMaxGPU_sharedPiiS__param_2];
	mov.u32 	%r1, %tid.x;
	mov.u32 	%r11, %ctaid.x;
	mov.u32 	%r2, %ntid.x;
	mad.lo.s32 	%r3, %r11, %r2, %r1;
	setp.ge.u32 	%p1, %r3, %r9;
	mov.b32 	%r26, -2147483648;
	@%p1 bra 	$L__BB1_3;
	cvt.s64.s32 	%rd16, %r3;
	mov.u32 	%r13, %nctaid.x;
	mul.lo.s32 	%r14, %r2, %r13;
	cvt.s64.s32 	%rd2, %r14;
	cvt.s64.s32 	%rd3, %r9;
	cvta.to.global.u64 	%rd4, %rd11;
	mov.b32 	%r26, -2147483648;
$L__BB1_2:
	shl.b64 	%rd13, %rd16, 2;
	add.s64 	%rd14, %rd4, %rd13;
	ld.global.u32 	%r15, [%rd14];
	max.s32 	%r26, %r15, %r26;
	add.s64 	%rd16, %rd16, %rd2;
	setp.lt.u64 	%p2, %rd16, %rd3;
	@%p2 bra 	$L__BB1_2;
$L__BB1_3:
	shl.b32 	%r16, %r1, 2;
	mov.u32 	%r17, shared_data;
	add.s32 	%r7, %r17, %r16;
	st.shared.u32 	[%r7], %r26;
	bar.sync 	0;
	setp.lt.u32 	%p3, %r2, 2;
	@%p3 bra 	$L__BB1_9;
	shr.u32 	%r18, %r2, 1;
	cvt.u64.u32 	%rd17, %r18;
	cvt.u64.u32 	%rd8, %r1;
$L__BB1_5:
	mov.u64 	%rd9, %rd17;
	setp.le.u64 	%p4, %rd9, %rd8;
	@%p4 bra 	$L__BB1_8;
	cvt.u32.u64 	%r19, %rd9;
	shl.b32 	%r20, %r19, 2;
	add.s32 	%r21, %r7, %r20;
	ld.shared.u32 	%r8, [%r21];
	ld.shared.u32 	%r22, [%r7];
	setp.le.s32 	%p5, %r8, %r22;
	@%p5 bra 	$L__BB1_8;
	st.shared.u32 	[%r7], %r8;
$L__BB1_8:
	bar.sync 	0;
	shr.u64 	%rd17, %rd9, 1;
	setp.gt.u64 	%p6, %rd9, 1;
	@%p6 bra 	$L__BB1_5;
$L__BB1_9:
	setp.ne.s32 	%p7, %r1, 0;
	@%p7 bra 	$L__BB1_11;
	ld.shared.u32 	%r23, [shared_data];
	cvta.to.global.u64 	%rd15, %rd12;
	atom.global.max.s32 	%r24, [%rd15], %r23;
$L__BB1_11:
	ret;

}
	// .globl	_Z15findMaxGPU_warpPiiS_
.visible .entry _Z15findMaxGPU_warpPiiS_(
	.param .u64 .ptr .align 1 _Z15findMaxGPU_warpPiiS__param_0,
	.param .u32 _Z15findMaxGPU_warpPiiS__param_1,
	.param .u64 .ptr .align 1 _Z15findMaxGPU_warpPiiS__param_2
)
{
	.reg .pred 	%p<17>;
	.reg .b32 	%r<49>;
	.reg .b64 	%rd<13>;
	// demoted variable
	.shared .align 4 .b8 _ZZ15findMaxGPU_warpPiiS_E9warp_maxs[32];
	ld.param.u64 	%rd7, [_Z15findMaxGPU_warpPiiS__param_0];
	ld.param.u32 	%r12, [_Z15findMaxGPU_warpPiiS__param_1];
	ld.param.u64 	%rd8, [_Z15findMaxGPU_warpPiiS__param_2];
	mov.u32 	%r1, %tid.x;
	mov.u32 	%r14, %ctaid.x;
	mov.u32 	%r2, %ntid.x;
	mad.lo.s32 	%r3, %r14, %r2, %r1;
	and.b32  	%r4, %r1, 31;
	setp.ge.u32 	%p1, %r3, %r12;
	mov.b32 	%r47, -2147483648;
	@%p1 bra 	$L__BB2_3;
	cvt.s64.s32 	%rd12, %r3;
	mov.u32 	%r16, %nctaid.x;
	mul.lo.s32 	%r17, %r2, %r16;
	cvt.s64.s32 	%rd2, %r17;
	cvt.s64.s32 	%rd3, %r12;
	cvta.to.global.u64 	%rd4, %rd7;
	mov.b32 	%r47, -2147483648;
$L__BB2_2:
	shl.b64 	%rd9, %rd12, 2;
	add.s64 	%rd10, %rd4, %rd9;
	ld.global.u32 	%r18, [%rd10];
	max.s32 	%r47, %r18, %r47;
	add.s64 	%rd12, %rd12, %rd2;
	setp.lt.u64 	%p2, %rd12, %rd3;
	@%p2 bra 	$L__BB2_2;
$L__BB2_3:
	shfl.sync.down.b32	%r19|%p3, %r47, 16, 31, -1;
	max.s32 	%r20, %r47, %r19;
	shfl.sync.down.b32	%r21|%p4, %r20, 8, 31, -1;
	max.s32 	%r22, %r20, %r21;
	shfl.sync.down.b32	%r23|%p5, %r22, 4, 31, -1;
	max.s32 	%r24, %r22, %r23;
	shfl.sync.down.b32	%r25|%p6, %r24, 2, 31, -1;
	max.s32 	%r26, %r24, %r25;
	shfl.sync.down.b32	%r27|%p7, %r26, 1, 31, -1;
	max.s32 	%r8, %r26, %r27;
	setp.ne.s32 	%p8, %r4, 0;
	@%p8 bra 	$L__BB2_5;
	shr.u32 	%r28, %r1, 3;
	and.b32  	%r29, %r28, 124;
	mov.u32 	%r30, _ZZ15findMaxGPU_warpPiiS_E9warp_maxs;
	add.s32 	%r31, %r30, %r29;
	st.shared.u32 	[%r31], %r8;
$L__BB2_5:
	bar.sync 	0;
	setp.gt.u32 	%p9, %r1, 31;
	@%p9 bra 	$L__BB2_10;
	setp.gt.u32 	%p10, %r4, 7;
	mov.b32 	%r48, -2147483648;
	@%p10 bra 	$L__BB2_8;
	shl.b32 	%r33, %r4, 2;
	mov.u32 	%r34, _ZZ15findMaxGPU_warpPiiS_E9warp_maxs;
	add.s32 	%r35, %r34, %r33;
	ld.shared.u32 	%r48, [%r35];
$L__BB2_8:
	shfl.sync.down.b32	%r36|%p11, %r48, 16, 31, -1;
	max.s32 	%r37, %r48, %r36;
	shfl.sync.down.b32	%r38|%p12, %r37, 8, 31, -1;
	max.s32 	%r39, %r37, %r38;
	shfl.sync.down.b32	%r40|%p13, %r39, 4, 31, -1;
	max.s32 	%r41, %r39, %r40;
	shfl.sync.down.b32	%r42|%p14, %r41, 2, 31, -1;
	max.s32 	%r43, %r41, %r42;
	shfl.sync.down.b32	%r44|%p15, %r43, 1, 31, -1;
	max.s32 	%r11, %r43, %r44;
	setp.ne.s32 	%p16, %r1, 0;
	@%p16 bra 	$L__BB2_10;
	cvta.to.global.u64 	%rd11, %rd8;
	atom.global.max.s32 	%r45, [%rd11], %r11;
$L__BB2_10:
	ret;

}


// ===== COMPILED SASS (sm_100) =====

	.target	sm_100

	.elftype	@"ET_EXEC"


//--------------------- .note.nv.tkinfo           --------------------------
	.section	.note.nv.tkinfo,"",@"SHT_NOTE"
	.sectionflags	@"SHF_NOTE_NV_TKINFO"
	.tkinfo
        /*0018*/ 	.word	0x00000002
        /*0030*/ 	.string	""
        /*0030*/ 	.string	"ptxas"
        /*0030*/ 	.string	"Cuda compilation tools, release 13.0, V13.0.88"
        /*0030*/ 	.string	"Build cuda_13.0.r13.0/compiler.36424714_0"
        /*0030*/ 	.string	"-arch sm_100 -m 64 "



//--------------------- .note.nv.cuinfo           --------------------------
	.section	.note.nv.cuinfo,"",@"SHT_NOTE"
	.sectionflags	@"SHF_NOTE_NV_CUINFO"
        /*0018*/ 	.short	0x0002
        /*001a*/ 	.short	0x0064
        /*001c*/ 	.short	0x0082
	.zero		2


//--------------------- .nv.info                  --------------------------
	.section	.nv.info,"",@"SHT_CUDA_INFO"
	.align	4


	//----- nvinfo : EIATTR_REGCOUNT
	.align		4
        /*0000*/ 	.byte	0x04, 0x2f
        /*0002*/ 	.short	(.L_1 - .L_0)
	.align		4
.L_0:
        /*0004*/ 	.word	index@(_Z17findMaxGPU_nativePiiS_)
        /*0008*/ 	.word	0x0000000e


	//----- nvinfo : EIATTR_FRAME_SIZE
	.align		4
.L_1:
        /*000c*/ 	.byte	0x04, 0x11
        /*000e*/ 	.short	(.L_3 - .L_2)
	.align		4
.L_2:
        /*0010*/ 	.word	index@(_Z17findMaxGPU_nativePiiS_)
        /*0014*/ 	.word	0x00000000


	//----- nvinfo : EIATTR_REGCOUNT
	.align		4
.L_3:
        /*0018*/ 	.byte	0x04, 0x2f
        /*001a*/ 	.short	(.L_5 - .L_4)
	.align		4
.L_4:
        /*001c*/ 	.word	index@(_Z17findMaxGPU_sharedPiiS_)
        /*0020*/ 	.word	0x0000000d


	//----- nvinfo : EIATTR_FRAME_SIZE
	.align		4
.L_5:
        /*0024*/ 	.byte	0x04, 0x11
        /*0026*/ 	.short	(.L_7 - .L_6)
	.align		4
.L_6:
        /*0028*/ 	.word	index@(_Z17findMaxGPU_sharedPiiS_)
        /*002c*/ 	.word	0x00000000


	//----- nvinfo : EIATTR_REGCOUNT
	.align		4
.L_7:
        /*0030*/ 	.byte	0x04, 0x2f
        /*0032*/ 	.short	(.L_9 - .L_8)
	.align		4
.L_8:
        /*0034*/ 	.word	index@(_Z15findMaxGPU_warpPiiS_)
        /*0038*/ 	.word	0x0000000c


	//----- nvinfo : EIATTR_FRAME_SIZE
	.align		4
.L_9:
        /*003c*/ 	.byte	0x04, 0x11
        /*003e*/ 	.short	(.L_11 - .L_10)
	.align		4
.L_10:
        /*0040*/ 	.word	index@(_Z15findMaxGPU_warpPiiS_)
        /*0044*/ 	.word	0x00000000


	//----- nvinfo : EIATTR_MIN_STACK_SIZE
	.align		4
.L_11:
        /*0048*/ 	.byte	0x04, 0x12
        /*004a*/ 	.short	(.L_13 - .L_12)
	.align		4
.L_12:
        /*004c*/ 	.word	index@(_Z15findMaxGPU_warpPiiS_)
        /*0050*/ 	.word	0x00000000


	//----- nvinfo : EIATTR_MIN_STACK_SIZE
	.align		4
.L_13:
        /*0054*/ 	.byte	0x04, 0x12
        /*0056*/ 	.short	(.L_15 - .L_14)
	.align		4
.L_14:
        /*0058*/ 	.word	index@(_Z17findMaxGPU_sharedPiiS_)
        /*005c*/ 	.word	0x00000000


	//----- nvinfo : EIATTR_MIN_STACK_SIZE
	.align		4
.L_15:
        /*0060*/ 	.byte	0x04, 0x12
        /*0062*/ 	.short	(.L_17 - .L_16)
	.align		4
.L_16:
        /*0064*/ 	.word	index@(_Z17findMaxGPU_nativePiiS_)
        /*0068*/ 	.word	0x00000000
.L_17:


//--------------------- .nv.compat                --------------------------
	.section	.nv.compat,"",@"SHT_CUDA_COMPAT_INFO"
	.align	4
        /*0000*/ 	.byte	0x02, 0x09, 0x00, 0x00, 0x02, 0x02, 0x01, 0x00, 0x02, 0x05, 0x05, 0x00, 0x03, 0x07, 0x01, 0x01
        /*0010*/ 	.byte	0x02, 0x03, 0x00, 0x00, 0x02, 0x06, 0x01, 0x00, 0x04, 0x0b, 0x08, 0x00, 0x09, 0x00, 0x00, 0x00
        /*0020*/ 	.byte	0x00, 0x00, 0x00, 0x00


//--------------------- .nv.info._Z15findMaxGPU_warpPiiS_ --------------------------
	.section	.nv.info._Z15findMaxGPU_warpPiiS_,"",@"SHT_CUDA_INFO"
	.sectionflags	@""
	.align	4


	//----- nvinfo : EIATTR_CUDA_API_VERSION
	.align		4
        /*0000*/ 	.byte	0x04, 0x37
        /*0002*/ 	.short	(.L_19 - .L_18)
.L_18:
        /*0004*/ 	.word	0x00000082


	//----- nvinfo : EIATTR_KPARAM_INFO
	.align		4
.L_19:
        /*0008*/ 	.byte	0x04, 0x17
        /*000a*/ 	.short	(.L_21 - .L_20)
.L_20:
        /*000c*/ 	.word	0x00000000
        /*0010*/ 	.short	0x0002
        /*0012*/ 	.short	0x0010
        /*0014*/ 	.byte	0x00, 0xf5, 0x21, 0x00


	//----- nvinfo : EIATTR_KPARAM_INFO
	.align		4
.L_21:
        /*0018*/ 	.byte	0x04, 0x17
        /*001a*/ 	.short	(.L_23 - .L_22)
.L_22:
        /*001c*/ 	.word	0x00000000
        /*0020*/ 	.short	0x0001
        /*0022*/ 	.short	0x0008
        /*0024*/ 	.byte	0x00, 0xf0, 0x11, 0x00


	//----- nvinfo : EIATTR_KPARAM_INFO
	.align		4
.L_23:
        /*0028*/ 	.byte	0x04, 0x17
        /*002a*/ 	.short	(.L_25 - .L_24)
.L_24:
        /*002c*/ 	.word	0x00000000
        /*0030*/ 	.short	0x0000
        /*0032*/ 	.short	0x0000
        /*0034*/ 	.byte	0x00, 0xf5, 0x21, 0x00


	//----- nvinfo : EIATTR_SPARSE_MMA_MASK
	.align		4
.L_25:
        /*0038*/ 	.byte	0x03, 0x50
        /*003a*/ 	.short	0x0000


	//----- nvinfo : EIATTR_MAXREG_COUNT
	.align		4
        /*003c*/ 	.byte	0x03, 0x1b
        /*003e*/ 	.short	0x00ff


	//----- nvinfo : EIATTR_NUM_BARRIERS
	.align		4
        /*0040*/ 	.byte	0x02, 0x4c
        /*0042*/ 	.byte	0x01
	.zero		1


	//----- nvinfo : EIATTR_MERCURY_ISA_VERSION
	.align		4
        /*0044*/ 	.byte	0x03, 0x5f
        /*0046*/ 	.short	0x0101


	//----- nvinfo : EIATTR_COOP_GROUP_MASK_REGIDS
	.align		4
        /*0048*/ 	.byte	0x04, 0x29
        /*004a*/ 	.short	(.L_27 - .L_26)


	//   ....[0]....
.L_26:
        /*004c*/ 	.word	0xffffffff


	//   ....[1]....
        /*0050*/ 	.word	0xffffffff


	//   ....[2]....
        /*0054*/ 	.word	0xffffffff


	//   ....[3]....
        /*0058*/ 	.word	0xffffffff


	//   ....[4]....
        /*005c*/ 	.word	0xffffffff


	//   ....[5]....
        /*0060*/ 	.word	0xffffffff


	//   ....[6]....
        /*0064*/ 	.word	0xffffffff


	//   ....[7]....
        /*0068*/ 	.word	0xffffffff


	//   ....[8]....
        /*006c*/ 	.word	0xffffffff


	//   ....[9]....
        /*0070*/ 	.word	0xffffffff


	//----- nvinfo : EIATTR_COOP_GROUP_INSTR_OFFSETS
	.align		4
.L_27:
        /*0074*/ 	.byte	0x04, 0x28
        /*0076*/ 	.short	(.L_29 - .L_28)


	//   ....[0]....
.L_28:
        /*0078*/ 	.word	0x000001c0


	//   ....[1]....
        /*007c*/ 	.word	0x000001f0


	//   ....[2]....
        /*0080*/ 	.word	0x00000210


	//   ....[3]....
        /*0084*/ 	.word	0x00000240


	//   ....[4]....
        /*0088*/ 	.word	0x000002b0


	//   ....[5]....
        /*008c*/ 	.word	0x000003a0


	//   ....[6]....
        /*0090*/ 	.word	0x000003c0


	//   ....[7]....
        /*0094*/ 	.word	0x000003e0


	//   ....[8]....
        /*0098*/ 	.word	0x00000400


	//   ....[9]....
        /*009c*/ 	.word	0x00000420


	//----- nvinfo : EIATTR_VRC_CTA_INIT_COUNT
	.align		4
.L_29:
        /*00a0*/ 	.byte	0x02, 0x4a
	.zero		1
	.zero		1


	//----- nvinfo : EIATTR_EXIT_INSTR_OFFSETS
	.align		4
        /*00a4*/ 	.byte	0x04, 0x1c
        /*00a6*/ 	.short	(.L_31 - .L_30)


	//   ....[0]....
.L_30:
        /*00a8*/ 	.word	0x00000310


	//   ....[1]....
        /*00ac*/ 	.word	0x00000430


	//   ....[2]....
        /*00b0*/ 	.word	0x00000470


	//----- nvinfo : EIATTR_CRS_STACK_SIZE
	.align		4
.L_31:
        /*00b4*/ 	.byte	0x04, 0x1e
        /*00b6*/ 	.short	(.L_33 - .L_32)
.L_32:
        /*00b8*/ 	.word	0x00000000


	//----- nvinfo : EIATTR_CBANK_PARAM_SIZE
	.align		4
.L_33:
        /*00bc*/ 	.byte	0x03, 0x19
        /*00be*/ 	.short	0x0018


	//----- nvinfo : EIATTR_PARAM_CBANK
	.align		4
        /*00c0*/ 	.byte	0x04, 0x0a
        /*00c2*/ 	.short	(.L_35 - .L_34)
	.align		4
.L_34:
        /*00c4*/ 	.word	index@(.nv.constant0._Z15findMaxGPU_warpPiiS_)
        /*00c8*/ 	.short	0x0380
        /*00ca*/ 	.short	0x0018


	//----- nvinfo : EIATTR_SW_WAR
	.align		4
.L_35:
        /*00cc*/ 	.byte	0x04, 0x36
        /*00ce*/ 	.short	(.L_37 - .L_36)
.L_36:
        /*00d0*/ 	.word	0x00000008
.L_37:


//--------------------- .nv.info._Z17findMaxGPU_sharedPiiS_ --------------------------
	.section	.nv.info._Z17findMaxGPU_sharedPiiS_,"",@"SHT_CUDA_INFO"
	.sectionflags	@""
	.align	4


	//----- nvinfo : EIATTR_CUDA_API_VERSION
	.align		4
        /*0000*/ 	.byte	0x04, 0x37
        /*0002*/ 	.short	(.L_39 - .L_38)
.L_38:
        /*0004*/ 	.word	0x00000082


	//----- nvinfo : EIATTR_KPARAM_INFO
	.align		4
.L_39:
        /*0008*/ 	.byte	0x04, 0x17
        /*000a*/ 	.short	(.L_41 - .L_40)
.L_40:
        /*000c*/ 	.word	0x00000000
        /*0010*/ 	.short	0x0002
        /*0012*/ 	.short	0x0010
        /*0014*/ 	.byte	0x00, 0xf5, 0x21, 0x00


	//----- nvinfo : EIATTR_KPARAM_INFO
	.align		4
.L_41:
        /*0018*/ 	.byte	0x04, 0x17
        /*001a*/ 	.short	(.L_43 - .L_42)
.L_42:
        /*001c*/ 	.word	0x00000000
        /*0020*/ 	.short	0x0001
        /*0022*/ 	.short	0x0008
        /*0024*/ 	.byte	0x00, 0xf0, 0x11, 0x00


	//----- nvinfo : EIATTR_KPARAM_INFO
	.align		4
.L_43:
        /*0028*/ 	.byte	0x04, 0x17
        /*002a*/ 	.short	(.L_45 - .L_44)
.L_44:
        /*002c*/ 	.word	0x00000000
        /*0030*/ 	.short	0x0000
        /*0032*/ 	.short	0x0000
        /*0034*/ 	.byte	0x00, 0xf5, 0x21, 0x00


	//----- nvinfo : EIATTR_SPARSE_MMA_MASK
	.align		4
.L_45:
        /*0038*/ 	.byte	0x03, 0x50
        /*003a*/ 	.short	0x0000


	//----- nvinfo : EIATTR_MAXREG_COUNT
	.align		4
        /*003c*/ 	.byte	0x03, 0x1b
        /*003e*/ 	.short	0x00ff


	//----- nvinfo : EIATTR_NUM_BARRIERS
	.align		4
        /*0040*/ 	.byte	0x02, 0x4c
        /*0042*/ 	.byte	0x01
	.zero		1


	//----- nvinfo : EIATTR_MERCURY_ISA_VERSION
	.align		4
        /*0044*/ 	.byte	0x03, 0x5f
        /*0046*/ 	.short	0x0101


	//----- nvinfo : EIATTR_VRC_CTA_INIT_COUNT
	.align		4
        /*0048*/ 	.byte	0x02, 0x4a
	.zero		1
	.zero		1


	//----- nvinfo : EIATTR_EXIT_INSTR_OFFSETS
	.align		4
        /*004c*/ 	.byte	0x04, 0x1c
        /*004e*/ 	.short	(.L_47 - .L_46)


	//   ....[0]....
.L_46:
        /*0050*/ 	.word	0x00000390


	//   ....[1]....
        /*0054*/ 	.word	0x00000400


	//----- nvinfo : EIATTR_CRS_STACK_SIZE
	.align		4
.L_47:
        /*0058*/ 	.byte	0x04, 0x1e
        /*005a*/ 	.short	(.L_49 - .L_48)
.L_48:
        /*005c*/ 	.word	0x00000000


	//----- nvinfo : EIATTR_CBANK_PARAM_SIZE
	.align		4
.L_49:
        /*0060*/ 	.byte	0x03, 0x19
        /*0062*/ 	.short	0x0018


	//----- nvinfo : EIATTR_PARAM_CBANK
	.align		4
        /*0064*/ 	.byte	0x04, 0x0a
        /*0066*/ 	.short	(.L_51 - .L_50)
	.align		4
.L_50:
        /*0068*/ 	.word	index@(.nv.constant0._Z17findMaxGPU_sharedPiiS_)
        /*006c*/ 	.short	0x0380
        /*006e*/ 	.short	0x0018


	//----- nvinfo : EIATTR_SW_WAR
	.align		4
.L_51:
        /*0070*/ 	.byte	0x04, 0x36
        /*0072*/ 	.short	(.L_53 - .L_52)
.L_52:
        /*0074*/ 	.word	0x00000008
.L_53:


//--------------------- .nv.info._Z17findMaxGPU_nativePiiS_ --------------------------
	.section	.nv.info._Z17findMaxGPU_nativePiiS_,"",@"SHT_CUDA_INFO"
	.sectionflags	@""
	.align	4


	//----- nvinfo : EIATTR_CUDA_API_VERSION
	.align		4
        /*0000*/ 	.byte	0x04, 0x37
        /*0002*/ 	.short	(.L_55 - .L_54)
.L_54:
        /*0004*/ 	.word	0x00000082


	//----- nvinfo : EIATTR_KPARAM_INFO
	.align		4
.L_55:
        /*0008*/ 	.byte	0x04, 0x17
        /*000a*/ 	.short	(.L_57 - .L_56)
.L_56:
        /*000c*/ 	.word	0x00000000
        /*0010*/ 	.short	0x0002
        /*0012*/ 	.short	0x0010
        /*0014*/ 	.byte	0x00, 0xf5, 0x21, 0x00


	//----- nvinfo : EIATTR_KPARAM_INFO
	.align		4
.L_57:
        /*0018*/ 	.byte	0x04, 0x17
        /*001a*/ 	.short	(.L_59 - .L_58)
.L_58:
        /*001c*/ 	.word	0x00000000
        /*0020*/ 	.short	0x0001
        /*0022*/ 	.short	0x0008
        /*0024*/ 	.byte	0x00, 0xf0, 0x11, 0x00


	//----- nvinfo : EIATTR_KPARAM_INFO
	.align		4
.L_59:
        /*0028*/ 	.byte	0x04, 0x17
        /*002a*/ 	.short	(.L_61 - .L_60)
.L_60:
        /*002c*/ 	.word	0x00000000
        /*0030*/ 	.short	0x0000
        /*0032*/ 	.short	0x0000
        /*0034*/ 	.byte	0x00, 0xf5, 0x21, 0x00


	//----- nvinfo : EIATTR_SPARSE_MMA_MASK
	.align		4
.L_61:
        /*0038*/ 	.byte	0x03, 0x50
        /*003a*/ 	.short	0x0000


	//----- nvinfo : EIATTR_MAXREG_COUNT
	.align		4
        /*003c*/ 	.byte	0x03, 0x1b
        /*003e*/ 	.short	0x00ff


	//----- nvinfo : EIATTR_MERCURY_ISA_VERSION
	.align		4
        /*0040*/ 	.byte	0x03, 0x5f
        /*0042*/ 	.short	0x0101


	//----- nvinfo : EIATTR_INT_WARP_WIDE_INSTR_OFFSETS
	.align		4
        /*0044*/ 	.byte	0x04, 0x31
        /*0046*/ 	.short	(.L_63 - .L_62)


	//   ....[0]....
.L_62:
        /*0048*/ 	.word	0x000001e0


	//   ....[1]....
        /*004c*/ 	.word	0x000001f0


	//----- nvinfo : EIATTR_VRC_CTA_INIT_COUNT
	.align		4
.L_63:
        /*0050*/ 	.byte	0x02, 0x4a
	.zero		1
	.zero		1


	//----- nvinfo : EIATTR_EXIT_INSTR_OFFSETS
	.align		4
        /*0054*/ 	.byte	0x04, 0x1c
        /*0056*/ 	.short	(.L_65 - .L_64)


	//   ....[0]....
.L_64:
        /*0058*/ 	.word	0x00000240


	//----- nvinfo : EIATTR_CRS_STACK_SIZE
	.align		4
.L_65:
        /*005c*/ 	.byte	0x04, 0x1e
        /*005e*/ 	.short	(.L_67 - .L_66)
.L_66:
        /*0060*/ 	.word	0x00000000


	//----- nvinfo : EIATTR_CBANK_PARAM_SIZE
	.align		4
.L_67:
        /*0064*/ 	.byte	0x03, 0x19
        /*0066*/ 	.short	0x0018


	//----- nvinfo : EIATTR_PARAM_CBANK
	.align		4
        /*0068*/ 	.byte	0x04, 0x0a
        /*006a*/ 	.short	(.L_69 - .L_68)
	.align		4
.L_68:
        /*006c*/ 	.word	index@(.nv.constant0._Z17findMaxGPU_nativePiiS_)
        /*0070*/ 	.short	0x0380
        /*0072*/ 	.short	0x0018


	//----- nvinfo : EIATTR_SW_WAR
	.align		4
.L_69:
        /*0074*/ 	.byte	0x04, 0x36
        /*0076*/ 	.short	(.L_71 - .L_70)
.L_70:
        /*0078*/ 	.word	0x00000008
.L_71:


//--------------------- .nv.callgraph             --------------------------
	.section	.nv.callgraph,"",@"SHT_CUDA_CALLGRAPH"
	.align	4
	.sectionentsize	8
	.align		4
        /*0000*/ 	.word	0x00000000
	.align		4
        /*0004*/ 	.word	0xffffffff
	.align		4
        /*0008*/ 	.word	0x00000000
	.align		4
        /*000c*/ 	.word	0xfffffffe
	.align		4
        /*0010*/ 	.word	0x00000000
	.align		4
        /*0014*/ 	.word	0xfffffffd
	.align		4
        /*0018*/ 	.word	0x00000000
	.align		4
        /*001c*/ 	.word	0xfffffffc


//--------------------- .text._Z15findMaxGPU_warpPiiS_ --------------------------
	.section	.text._Z15findMaxGPU_warpPiiS_,"ax",@progbits
	.align	128
        .global         _Z15findMaxGPU_warpPiiS_
        .type           _Z15findMaxGPU_warpPiiS_,@function
        .size           _Z15findMaxGPU_warpPiiS_,(.L_x_16 - _Z15findMaxGPU_warpPiiS_)
        .other          _Z15findMaxGPU_warpPiiS_,@"STO_CUDA_ENTRY STV_DEFAULT"
_Z15findMaxGPU_warpPiiS_:
.text._Z15findMaxGPU_warpPiiS_:
[----:B------:R-:W-:Y:S01]  /*0000*/  LDC R1, c[0x0][0x37c] ;  /* 0x0000df00ff017b82 */ /* 0x000fe20000000800 */
[----:B------:R-:W0:Y:S07]  /*0010*/  S2R R0, SR_TID.X ;  /* 0x0000000000007919 */ /* 0x000e2e0000002100 */
[----:B------:R-:W0:Y:S01]  /*0020*/  S2UR UR4, SR_CTAID.X ;  /* 0x00000000000479c3 */ /* 0x000e220000002500 */
[----:B------:R-:W1:Y:S01]  /*0030*/  LDCU.64 UR8, c[0x0][0x380] ;  /* 0x00007000ff0877ac */ /* 0x000e620008000a00 */
[----:B------:R-:W-:Y:S01]  /*0040*/  BSSY.RECONVERGENT B0, `(.L_x_0) ;  /* 0x0000017000007945 */ /* 0x000fe20003800200 */
[----:B------:R-:W-:-:S05]  /*0050*/  IMAD.MOV.U32 R4, RZ, RZ, -0x80000000 ;  /* 0x80000000ff047424 */ /* 0x000fca00078e00ff */
[----:B------:R-:W0:Y:S08]  /*0060*/  LDC R5, c[0x0][0x360] ;  /* 0x0000d800ff057b82 */ /* 0x000e300000000800 */
[----:B------:R-:W2:Y:S01]  /*0070*/  LDC R9, c[0x0][0x388] ;  /* 0x0000e200ff097b82 */ /* 0x000ea20000000800 */
[----:B0-----:R-:W-:Y:S01]  /*0080*/  IMAD R2, R5, UR4, R0 ;  /* 0x0000000405027c24 */ /* 0x001fe2000f8e0200 */
[----:B------:R-:W0:Y:S04]  /*0090*/  LDCU.64 UR4, c[0x0][0x358] ;  /* 0x00006b00ff0477ac */ /* 0x000e280008000a00 */
[----:B--2---:R-:W-:-:S13]  /*00a0*/  ISETP.GE.U32.AND P0, PT, R2, R9, PT ;  /* 0x000000090200720c */ /* 0x004fda0003f06070 */
[----:B01----:R-:W-:Y:S05]  /*00b0*/  @P0 BRA `(.L_x_1) ;  /* 0x00000000003c0947 */ /* 0x003fea0003800000 */
[----:B------:R-:W0:Y:S01]  /*00c0*/  LDCU UR6, c[0x0][0x370] ;  /* 0x00006e00ff0677ac */ /* 0x000e220008000800 */
[--C-:B------:R-:W-:Y:S01]  /*00d0*/  SHF.R.S32.HI R7, RZ, 0x1f, R2.reuse ;  /* 0x0000001fff077819 */ /* 0x100fe20000011402 */
[----:B------:R-:W-:Y:S01]  /*00e0*/  IMAD.MOV.U32 R8, RZ, RZ, R2 ;  /* 0x000000ffff087224 */ /* 0x000fe200078e0002 */
[----:B------:R-:W-:Y:S01]  /*00f0*/  SHF.R.S32.HI R6, RZ, 0x1f, R9 ;  /* 0x0000001fff067819 */ /* 0x000fe20000011409 */
[----:B------:R-:W-:Y:S02]  /*0100*/  IMAD.MOV.U32 R4, RZ, RZ, -0x80000000 ;  /* 0x80000000ff047424 */ /* 0x000fe400078e00ff */
[----:B0-----:R-:W-:-:S07]  /*0110*/  IMAD R5, R5, UR6, RZ ;  /* 0x0000000605057c24 */ /* 0x001fce000f8e02ff */
.L_x_2:
[----:B------:R-:W-:-:S04]  /*0120*/  LEA R2, P0, R8, UR8, 0x2 ;  /* 0x0000000808027c11 */ /* 0x000fc8000f8010ff */
[----:B------:R-:W-:-:S06]  /*0130*/  LEA.HI.X R3, R8, UR9, R7, 0x2, P0 ;  /* 0x0000000908037c11 */ /* 0x000fcc00080f1407 */
[----:B------:R-:W2:Y:S01]  /*0140*/  LDG.E R3, desc[UR4][R2.64] ;  /* 0x0000000402037981 */ /* 0x000ea2000c1e1900 */
[----:B------:R-:W-:-:S04]  /*0150*/  IADD3 R8, P0, PT, R5, R8, RZ ;  /* 0x0000000805087210 */ /* 0x000fc80007f1e0ff */
[----:B------:R-:W-:Y:S02]  /*0160*/  LEA.HI.X.SX32 R7, R5, R7, 0x1, P0 ;  /* 0x0000000705077211 */ /* 0x000fe400000f0eff */
[----:B------:R-:W-:-:S04]  /*0170*/  ISETP.GE.U32.AND P0, PT, R8, R9, PT ;  /* 0x000000090800720c */ /* 0x000fc80003f06070 */
[----:B------:R-:W-:Y:S02]  /*0180*/  ISETP.GE.U32.AND.EX P0, PT, R7, R6, PT, P0 ;  /* 0x000000060700720c */ /* 0x000fe40003f06100 */
[----:B--2---:R-:W-:-:S11]  /*0190*/  VIMNMX R4, PT, PT, R3, R4, !PT ;  /* 0x0000000403047248 */ /* 0x004fd60007fe0100 */
[----:B------:R-:W-:Y:S05]  /*01a0*/  @!P0 BRA `(.L_x_2) ;  /* 0xfffffffc00dc8947 */ /* 0x000fea000383ffff */
.L_x_1:
[----:B------:R-:W-:Y:S05]  /*01b0*/  BSYNC.RECONVERGENT B0 ;  /* 0x0000000000007941 */ /* 0x000fea0003800200 */
.L_x_0:
[----:B------:R-:W0:Y:S01]  /*01c0*/  SHFL.DOWN PT, R3, R4, 0x10, 0x1f ;  /* 0x0a001f0004037f89 */ /* 0x000e2200000e0000 */
[----:B------:R-:W-:Y:S02]  /*01d0*/  ISETP.GT.U32.AND P1, PT, R0, 0x1f, PT ;  /* 0x0000001f0000780c */ /* 0x000fe40003f24070 */
[----:B0-----:R-:W-:-:S05]  /*01e0*/  VIMNMX R3, PT, PT, R3, R4, !PT ;  /* 0x0000000403037248 */ /* 0x001fca0007fe0100 */
[----:B------:R-:W0:Y:S02]  /*01f0*/  SHFL.DOWN PT, R2, R3, 0x8, 0x1f ;  /* 0x09001f0003027f89 */ /* 0x000e2400000e0000 */
[----:B0-----:R-:W-:-:S05]  /*0200*/  VIMNMX R5, PT, PT, R3, R2, !PT ;  /* 0x0000000203057248 */ /* 0x001fca0007fe0100 */
[----:B------:R-:W0:Y:S02]  /*0210*/  SHFL.DOWN PT, R2, R5, 0x4, 0x1f ;  /* 0x08801f0005027f89 */ /* 0x000e2400000e0000 */
[----:B0-----:R-:W-:Y:S02]  /*0220*/  VIMNMX R6, PT, PT, R5, R2, !PT ;  /* 0x0000000205067248 */ /* 0x001fe40007fe0100 */
[----:B------:R-:W-:-:S03]  /*0230*/  LOP3.LUT R2, R0, 0x1f, RZ, 0xc0, !PT ;  /* 0x0000001f00027812 */ /* 0x000fc600078ec0ff */
[----:B------:R-:W0:Y:S01]  /*0240*/  SHFL.DOWN PT, R7, R6, 0x2, 0x1f ;  /* 0x08401f0006077f89 */ /* 0x000e2200000e0000 */
[----:B------:R-:W-:-:S13]  /*0250*/  ISETP.NE.AND P0, PT, R2, RZ, PT ;  /* 0x000000ff0200720c */ /* 0x000fda0003f05270 */
[----:B------:R-:W1:Y:S01]  /*0260*/  @!P0 S2R R9, SR_CgaCtaId ;  /* 0x0000000000098919 */ /* 0x000e620000008800 */
[----:B------:R-:W-:Y:S02]  /*0270*/  @!P0 MOV R8, 0x400 ;  /* 0x0000040000088802 */ /* 0x000fe40000000f00 */
[----:B------:R-:W-:-:S04]  /*0280*/  @!P0 SHF.R.U32.HI R3, RZ, 0x3, R0 ;  /* 0x00000003ff038819 */ /* 0x000fc80000011600 */
[----:B------:R-:W-:Y:S02]  /*0290*/  @!P0 LOP3.LUT R3, R3, 0x7c, RZ, 0xc0, !PT ;  /* 0x0000007c03038812 */ /* 0x000fe400078ec0ff */
[----:B0-----:R-:W-:-:S05]  /*02a0*/  VIMNMX R7, PT, PT, R6, R7, !PT ;  /* 0x0000000706077248 */ /* 0x001fca0007fe0100 */
[----:B------:R-:W0:Y:S01]  /*02b0*/  SHFL.DOWN PT, R4, R7, 0x1, 0x1f ;  /* 0x08201f0007047f89 */ /* 0x000e2200000e0000 */
[----:B-1----:R-:W-:-:S05]  /*02c0*/  @!P0 LEA R8, R9, R8, 0x18 ;  /* 0x0000000809088211 */ /* 0x002fca00078ec0ff */
[----:B------:R-:W-:Y:S01]  /*02d0*/  @!P0 IMAD.IADD R3, R3, 0x1, R8 ;  /* 0x0000000103038824 */ /* 0x000fe200078e0208 */
[----:B0-----:R-:W-:-:S05]  /*02e0*/  VIMNMX R4, PT, PT, R7, R4, !PT ;  /* 0x0000000407047248 */ /* 0x001fca0007fe0100 */
[----:B------:R0:W-:Y:S01]  /*02f0*/  @!P0 STS [R3], R4 ;  /* 0x0000000403008388 */ /* 0x0001e20000000800 */
[----:B------:R-:W-:Y:S06]  /*0300*/  BAR.SYNC.DEFER_BLOCKING 0x0 ;  /* 0x0000000000007b1d */ /* 0x000fec0000010000 */
[----:B------:R-:W-:Y:S05]  /*0310*/  @P1 EXIT ;  /* 0x000000000000194d */ /* 0x000fea0003800000 */
[----:B------:R-:W-:-:S13]  /*0320*/  ISETP.GT.U32.AND P0, PT, R2, 0x7, PT ;  /* 0x000000070200780c */ /* 0x000fda0003f04070 */
[----:B0-----:R-:W0:Y:S01]  /*0330*/  @!P0 S2R R4, SR_CgaCtaId ;  /* 0x0000000000048919 */ /* 0x001e220000008800 */
[----:B------:R-:W-:-:S04]  /*0340*/  @!P0 MOV R3, 0x400 ;  /* 0x0000040000038802 */ /* 0x000fc80000000f00 */
[----:B0-----:R-:W-:Y:S01]  /*0350*/  @!P0 LEA R5, R4, R3, 0x18 ;  /* 0x0000000304058211 */ /* 0x001fe200078ec0ff */
[----:B------:R-:W-:-:S04]  /*0360*/  IMAD.MOV.U32 R3, RZ, RZ, -0x80000000 ;  /* 0x80000000ff037424 */ /* 0x000fc800078e00ff */
[----:B------:R-:W-:-:S05]  /*0370*/  @!P0 IMAD R2, R2, 0x4, R5 ;  /* 0x0000000402028824 */ /* 0x000fca00078e0205 */
[----:B------:R-:W0:Y:S01]  /*0380*/  @!P0 LDS R3, [R2] ;  /* 0x0000000002038984 */ /* 0x000e220000000800 */
[----:B------:R-:W-:-:S03]  /*0390*/  ISETP.NE.AND P0, PT, R0, RZ, PT ;  /* 0x000000ff0000720c */ /* 0x000fc60003f05270 */
[----:B0-----:R-:W0:Y:S02]  /*03a0*/  SHFL.DOWN PT, R4, R3, 0x10, 0x1f ;  /* 0x0a001f0003047f89 */ /* 0x001e2400000e0000 */
[----:B0-----:R-:W-:-:S05]  /*03b0*/  VIMNMX R4, PT, PT, R4, R3, !PT ;  /* 0x0000000304047248 */ /* 0x001fca0007fe0100 */
[----:B------:R-:W0:Y:S02]  /*03c0*/  SHFL.DOWN PT, R5, R4, 0x8, 0x1f ;  /* 0x09001f0004057f89 */ /* 0x000e2400000e0000 */
[----:B0-----:R-:W-:-:S05]  /*03d0*/  VIMNMX R5, PT, PT, R4, R5, !PT ;  /* 0x0000000504057248 */ /* 0x001fca0007fe0100 */
[----:B------:R-:W0:Y:S02]  /*03e0*/  SHFL.DOWN PT, R6, R5, 0x4, 0x1f ;  /* 0x08801f0005067f89 */ /* 0x000e2400000e0000 */
[----:B0-----:R-:W-:-:S05]  /*03f0*/  VIMNMX R6, PT, PT, R5, R6, !PT ;  /* 0x0000000605067248 */ /* 0x001fca0007fe0100 */
[----:B------:R-:W0:Y:S02]  /*0400*/  SHFL.DOWN PT, R7, R6, 0x2, 0x1f ;  /* 0x08401f0006077f89 */ /* 0x000e2400000e0000 */
[----:B0-----:R-:W-:-:S05]  /*0410*/  VIMNMX R7, PT, PT, R6, R7, !PT ;  /* 0x0000000706077248 */ /* 0x001fca0007fe0100 */
[----:B------:R0:W1:Y:S01]  /*0420*/  SHFL.DOWN PT, R0, R7, 0x1, 0x1f ;  /* 0x08201f0007007f89 */ /* 0x00006200000e0000 */
[----:B------:R-:W-:Y:S05]  /*0430*/  @P0 EXIT ;  /* 0x000000000000094d */ /* 0x000fea0003800000 */
[----:B------:R-:W2:Y:S01]  /*0440*/  LDC.64 R2, c[0x0][0x390] ;  /* 0x0000e400ff027b82 */ /* 0x000ea20000000a00 */
[----:B01----:R-:W-:-:S05]  /*0450*/  VIMNMX R7, PT, PT, R7, R0, !PT ;  /* 0x0000000007077248 */ /* 0x003fca0007fe0100 */
[----:B--2---:R-:W-:Y:S01]  /*0460*/  REDG.E.MAX.S32.STRONG.GPU desc[UR4][R2.64], R7 ;  /* 0x000000070200798e */ /* 0x004fe2000d12e304 */
[----:B------:R-:W-:Y:S05]  /*0470*/  EXIT ;  /* 0x000000000000794d */ /* 0x000fea0003800000 */
.L_x_3:
[----:B------:R-:W-:-:S00]  /*0480*/  BRA `(.L_x_3) ;  /* 0xfffffffc00fc7947 */ /* 0x000fc0000383ffff */
[----:B------:R-:W-:-:S00]  /*0490*/  NOP ;  /* 0x0000000000007918 */ /* 0x000fc00000000000 */
        /* <DEDUP_REMOVED lines=14> */
.L_x_16:


//--------------------- .text._Z17findMaxGPU_sharedPiiS_ --------------------------
	.section	.text._Z17findMaxGPU_sharedPiiS_,"ax",@progbits
	.align	128
        .global         _Z17findMaxGPU_sharedPiiS_
        .type           _Z17findMaxGPU_sharedPiiS_,@function
        .size           _Z17findMaxGPU_sharedPiiS_,(.L_x_17 - _Z17findMaxGPU_sharedPiiS_)
        .other          _Z17findMaxGPU_sharedPiiS_,@"STO_CUDA_ENTRY STV_DEFAULT"
_Z17findMaxGPU_sharedPiiS_:
.text._Z17findMaxGPU_sharedPiiS_:
[----:B------:R-:W-:Y:S01]  /*0000*/  LDC R1, c[0x0][0x37c] ;  /* 0x0000df00ff017b82 */ /* 0x000fe20000000800 */
[----:B------:R-:W0:Y:S07]  /*0010*/  S2R R5, SR_TID.X ;  /* 0x0000000000057919 */ /* 0x000e2e0000002100 */
[----:B------:R-:W0:Y:S01]  /*0020*/  S2UR UR4, SR_CTAID.X ;  /* 0x00000000000479c3 */ /* 0x000e220000002500 */
[----:B------:R-:W1:Y:S01]  /*0030*/  LDCU.64 UR6, c[0x0][0x358] ;  /* 0x00006b00ff0677ac */ /* 0x000e620008000a00 */
[----:B------:R-:W-:Y:S01]  /*0040*/  BSSY.RECONVERGENT B0, `(.L_x_4) ;  /* 0x0000017000007945 */ /* 0x000fe20003800200 */
[----:B------:R-:W-:Y:S01]  /*0050*/  IMAD.MOV.U32 R4, RZ, RZ, -0x80000000 ;  /* 0x80000000ff047424 */ /* 0x000fe200078e00ff */
[----:B------:R-:W2:Y:S04]  /*0060*/  LDCU.64 UR8, c[0x0][0x380] ;  /* 0x00007000ff0877ac */ /* 0x000ea80008000a00 */
[----:B------:R-:W0:Y:S08]  /*0070*/  LDC R6, c[0x0][0x360] ;  /* 0x0000d800ff067b82 */ /* 0x000e300000000800 */
[----:B------:R-:W3:Y:S01]  /*0080*/  LDC R10, c[0x0][0x388] ;  /* 0x0000e200ff0a7b82 */ /* 0x000ee20000000800 */
[----:B0-----:R-:W-:-:S05]  /*0090*/  IMAD R0, R6, UR4, R5 ;  /* 0x0000000406007c24 */ /* 0x001fca000f8e0205 */
[----:B---3--:R-:W-:-:S13]  /*00a0*/  ISETP.GE.U32.AND P0, PT, R0, R10, PT ;  /* 0x0000000a0000720c */ /* 0x008fda0003f06070 */
[----:B-12---:R-:W-:Y:S05]  /*00b0*/  @P0 BRA `(.L_x_5) ;  /* 0x00000000003c0947 */ /* 0x006fea0003800000 */
[----:B------:R-:W0:Y:S01]  /*00c0*/  LDCU UR4, c[0x0][0x370] ;  /* 0x00006e00ff0477ac */ /* 0x000e220008000800 */
[--C-:B------:R-:W-:Y:S01]  /*00d0*/  SHF.R.S32.HI R8, RZ, 0x1f, R0.reuse ;  /* 0x0000001fff087819 */ /* 0x100fe20000011400 */
[----:B------:R-:W-:Y:S01]  /*00e0*/  IMAD.MOV.U32 R9, RZ, RZ, R0 ;  /* 0x000000ffff097224 */ /* 0x000fe200078e0000 */
[----:B------:R-:W-:Y:S01]  /*00f0*/  SHF.R.S32.HI R7, RZ, 0x1f, R10 ;  /* 0x0000001fff077819 */ /* 0x000fe2000001140a */
[----:B------:R-:W-:Y:S02]  /*0100*/  IMAD.MOV.U32 R4, RZ, RZ, -0x80000000 ;  /* 0x80000000ff047424 */ /* 0x000fe400078e00ff */
[----:B0-----:R-:W-:-:S07]  /*0110*/  IMAD R0, R6, UR4, RZ ;  /* 0x0000000406007c24 */ /* 0x001fce000f8e02ff */
.L_x_6:
        /* <DEDUP_REMOVED lines=9> */
.L_x_5:
[----:B------:R-:W-:Y:S05]  /*01b0*/  BSYNC.RECONVERGENT B0 ;  /* 0x0000000000007941 */ /* 0x000fea0003800200 */
.L_x_4:
[----:B------:R-:W0:Y:S01]  /*01c0*/  S2UR UR5, SR_CgaCtaId ;  /* 0x00000000000579c3 */ /* 0x000e220000008800 */
[----:B------:R-:W-:Y:S01]  /*01d0*/  UMOV UR4, 0x400 ;  /* 0x0000040000047882 */ /* 0x000fe20000000000 */
[----:B------:R-:W-:Y:S01]  /*01e0*/  ISETP.GE.U32.AND P0, PT, R6, 0x2, PT ;  /* 0x000000020600780c */ /* 0x000fe20003f06070 */
[----:B0-----:R-:W-:-:S06]  /*01f0*/  ULEA UR4, UR5, UR4, 0x18 ;  /* 0x0000000405047291 */ /* 0x001fcc000f8ec0ff */
[----:B------:R-:W-:-:S05]  /*0200*/  LEA R3, R5, UR4, 0x2 ;  /* 0x0000000405037c11 */ /* 0x000fca000f8e10ff */
[----:B------:R0:W-:Y:S01]  /*0210*/  STS [R3], R4 ;  /* 0x0000000403007388 */ /* 0x0001e20000000800 */
[----:B------:R-:W-:Y:S06]  /*0220*/  BAR.SYNC.DEFER_BLOCKING 0x0 ;  /* 0x0000000000007b1d */ /* 0x000fec0000010000 */
[----:B------:R-:W-:Y:S05]  /*0230*/  @!P0 BRA `(.L_x_7) ;  /* 0x0000000000508947 */ /* 0x000fea0003800000 */
[----:B------:R-:W-:Y:S01]  /*0240*/  SHF.R.U32.HI R6, RZ, 0x1, R6 ;  /* 0x00000001ff067819 */ /* 0x000fe20000011606 */
[----:B------:R-:W-:-:S07]  /*0250*/  IMAD.MOV.U32 R7, RZ, RZ, RZ ;  /* 0x000000ffff077224 */ /* 0x000fce00078e00ff */
.L_x_10:
[----:B------:R-:W-:Y:S01]  /*0260*/  ISETP.GT.U32.AND P0, PT, R6, R5, PT ;  /* 0x000000050600720c */ /* 0x000fe20003f04070 */
[----:B------:R-:W-:Y:S03]  /*0270*/  BSSY.RECONVERGENT B0, `(.L_x_8) ;  /* 0x0000008000007945 */ /* 0x000fe60003800200 */
[----:B------:R-:W-:-:S13]  /*0280*/  ISETP.GT.U32.AND.EX P0, PT, R7, RZ, PT, P0 ;  /* 0x000000ff0700720c */ /* 0x000fda0003f04100 */
[----:B------:R-:W-:Y:S05]  /*0290*/  @!P0 BRA `(.L_x_9) ;  /* 0x0000000000148947 */ /* 0x000fea0003800000 */
[----:B------:R-:W-:Y:S01]  /*02a0*/  IMAD R0, R6, 0x4, R3 ;  /* 0x0000000406007824 */ /* 0x000fe200078e0203 */
[----:B------:R-:W-:Y:S05]  /*02b0*/  LDS R2, [R3] ;  /* 0x0000000003027984 */ /* 0x000fea0000000800 */
[----:B------:R-:W1:Y:S02]  /*02c0*/  LDS R0, [R0] ;  /* 0x0000000000007984 */ /* 0x000e640000000800 */
[----:B-1----:R-:W-:-:S13]  /*02d0*/  ISETP.GT.AND P0, PT, R0, R2, PT ;  /* 0x000000020000720c */ /* 0x002fda0003f04270 */
[----:B------:R1:W-:Y:S02]  /*02e0*/  @P0 STS [R3], R0 ;  /* 0x0000000003000388 */ /* 0x0003e40000000800 */
.L_x_9:
[----:B------:R-:W-:Y:S05]  /*02f0*/  BSYNC.RECONVERGENT B0 ;  /* 0x0000000000007941 */ /* 0x000fea0003800200 */
.L_x_8:
[----:B------:R-:W-:Y:S01]  /*0300*/  BAR.SYNC.DEFER_BLOCKING 0x0 ;  /* 0x0000000000007b1d */ /* 0x000fe20000010000 */
[C---:B------:R-:W-:Y:S02]  /*0310*/  ISETP.GT.U32.AND P0, PT, R6.reuse, 0x1, PT ;  /* 0x000000010600780c */ /* 0x040fe40003f04070 */
[--C-:B------:R-:W-:Y:S02]  /*0320*/  SHF.R.U32.HI R2, RZ, 0x1, R7.reuse ;  /* 0x00000001ff027819 */ /* 0x100fe40000011607 */
[----:B------:R-:W-:Y:S02]  /*0330*/  ISETP.GT.U32.AND.EX P0, PT, R7, RZ, PT, P0 ;  /* 0x000000ff0700720c */ /* 0x000fe40003f04100 */
[----:B-1----:R-:W-:Y:S01]  /*0340*/  SHF.R.U64 R0, R6, 0x1, R7 ;  /* 0x0000000106007819 */ /* 0x002fe20000001207 */
[----:B------:R-:W-:-:S04]  /*0350*/  IMAD.MOV.U32 R7, RZ, RZ, R2 ;  /* 0x000000ffff077224 */ /* 0x000fc800078e0002 */
[----:B------:R-:W-:-:S06]  /*0360*/  IMAD.MOV.U32 R6, RZ, RZ, R0 ;  /* 0x000000ffff067224 */ /* 0x000fcc00078e0000 */
[----:B------:R-:W-:Y:S05]  /*0370*/  @P0 BRA `(.L_x_10) ;  /* 0xfffffffc00b80947 */ /* 0x000fea000383ffff */
.L_x_7:
[----:B------:R-:W-:-:S13]  /*0380*/  ISETP.NE.AND P0, PT, R5, RZ, PT ;  /* 0x000000ff0500720c */ /* 0x000fda0003f05270 */
[----:B------:R-:W-:Y:S05]  /*0390*/  @P0 EXIT ;  /* 0x000000000000094d */ /* 0x000fea0003800000 */
[----:B------:R-:W1:Y:S01]  /*03a0*/  S2UR UR5, SR_CgaCtaId ;  /* 0x00000000000579c3 */ /* 0x000e620000008800 */
[----:B------:R-:W-:-:S07]  /*03b0*/  UMOV UR4, 0x400 ;  /* 0x0000040000047882 */ /* 0x000fce0000000000 */
[----:B0-----:R-:W0:Y:S01]  /*03c0*/  LDC.64 R2, c[0x0][0x390] ;  /* 0x0000e400ff027b82 */ /* 0x001e220000000a00 */
[----:B-1----:R-:W-:-:S09]  /*03d0*/  ULEA UR4, UR5, UR4, 0x18 ;  /* 0x0000000405047291 */ /* 0x002fd2000f8ec0ff */
[----:B------:R-:W0:Y:S04]  /*03e0*/  LDS R5, [UR4] ;  /* 0x00000004ff057984 */ /* 0x000e280008000800 */
[----:B0-----:R-:W-:Y:S01]  /*03f0*/  REDG.E.MAX.S32.STRONG.GPU desc[UR6][R2.64], R5 ;  /* 0x000000050200798e */ /* 0x001fe2000d12e306 */
[----:B------:R-:W-:Y:S05]  /*0400*/  EXIT ;  /* 0x000000000000794d */ /* 0x000fea0003800000 */
.L_x_11:
        /* <DEDUP_REMOVED lines=15> */
.L_x_17:


//--------------------- .text._Z17findMaxGPU_nativePiiS_ --------------------------
	.section	.text._Z17findMaxGPU_nativePiiS_,"ax",@progbits
	.align	128
        .global         _Z17findMaxGPU_nativePiiS_
        .type           _Z17findMaxGPU_nativePiiS_,@function
        .size           _Z17findMaxGPU_nativePiiS_,(.L_x_18 - _Z17findMaxGPU_nativePiiS_)
        .other          _Z17findMaxGPU_nativePiiS_,@"STO_CUDA_ENTRY STV_DEFAULT"
_Z17findMaxGPU_nativePiiS_:
.text._Z17findMaxGPU_nativePiiS_:
[----:B------:R-:W-:Y:S01]  /*0000*/  LDC R1, c[0x0][0x37c] ;  /* 0x0000df00ff017b82 */ /* 0x000fe20000000800 */
[----:B------:R-:W0:Y:S07]  /*0010*/  S2R R5, SR_TID.X ;  /* 0x0000000000057919 */ /* 0x000e2e0000002100 */
[----:B------:R-:W0:Y:S01]  /*0020*/  S2UR UR4, SR_CTAID.X ;  /* 0x00000000000479c3 */ /* 0x000e220000002500 */
[----:B------:R-:W1:Y:S01]  /*0030*/  LDCU.64 UR6, c[0x0][0x358] ;  /* 0x00006b00ff0677ac */ /* 0x000e620008000a00 */
[----:B------:R-:W-:Y:S01]  /*0040*/  BSSY.RECONVERGENT B0, `(.L_x_12) ;  /* 0x0000019000007945 */ /* 0x000fe20003800200 */
[----:B------:R-:W2:Y:S01]  /*0050*/  S2R R11, SR_LANEID ;  /* 0x00000000000b7919 */ /* 0x000ea20000000000 */
[----:B------:R-:W-:Y:S01]  /*0060*/  IMAD.MOV.U32 R6, RZ, RZ, -0x80000000 ;  /* 0x80000000ff067424 */ /* 0x000fe200078e00ff */
[----:B------:R-:W3:Y:S03]  /*0070*/  LDCU.64 UR8, c[0x0][0x380] ;  /* 0x00007000ff0877ac */ /* 0x000ee60008000a00 */
[----:B------:R-:W0:Y:S08]  /*0080*/  LDC R4, c[0x0][0x360] ;  /* 0x0000d800ff047b82 */ /* 0x000e300000000800 */
[----:B------:R-:W4:Y:S08]  /*0090*/  LDC R10, c[0x0][0x388] ;  /* 0x0000e200ff0a7b82 */ /* 0x000f300000000800 */
[----:B------:R-:W1:Y:S01]  /*00a0*/  LDC.64 R2, c[0x0][0x390] ;  /* 0x0000e400ff027b82 */ /* 0x000e620000000a00 */
[----:B0-----:R-:W-:-:S05]  /*00b0*/  IMAD R0, R4, UR4, R5 ;  /* 0x0000000404007c24 */ /* 0x001fca000f8e0205 */
[----:B----4-:R-:W-:-:S13]  /*00c0*/  ISETP.GE.U32.AND P0, PT, R0, R10, PT ;  /* 0x0000000a0000720c */ /* 0x010fda0003f06070 */
[----:B-123--:R-:W-:Y:S05]  /*00d0*/  @P0 BRA `(.L_x_13) ;  /* 0x00000000003c0947 */ /* 0x00efea0003800000 */
[----:B------:R-:W0:Y:S01]  /*00e0*/  LDCU UR4, c[0x0][0x370] ;  /* 0x00006e00ff0477ac */ /* 0x000e220008000800 */
[--C-:B------:R-:W-:Y:S01]  /*00f0*/  SHF.R.S32.HI R8, RZ, 0x1f, R0.reuse ;  /* 0x0000001fff087819 */ /* 0x100fe20000011400 */
[----:B------:R-:W-:Y:S01]  /*0100*/  IMAD.MOV.U32 R9, RZ, RZ, R0 ;  /* 0x000000ffff097224 */ /* 0x000fe200078e0000 */
[----:B------:R-:W-:Y:S01]  /*0110*/  SHF.R.S32.HI R7, RZ, 0x1f, R10 ;  /* 0x0000001fff077819 */ /* 0x000fe2000001140a */
[----:B------:R-:W-:Y:S02]  /*0120*/  IMAD.MOV.U32 R6, RZ, RZ, -0x80000000 ;  /* 0x80000000ff067424 */ /* 0x000fe400078e00ff */
[----:B0-----:R-:W-:-:S07]  /*0130*/  IMAD R0, R4, UR4, RZ ;  /* 0x0000000404007c24 */ /* 0x001fce000f8e02ff */
.L_x_14:
        /* <DEDUP_REMOVED lines=9> */
.L_x_13:
[----:B------:R-:W-:Y:S05]  /*01d0*/  BSYNC.RECONVERGENT B0 ;  /* 0x0000000000007941 */ /* 0x000fea0003800200 */
.L_x_12:
[----:B------:R-:W-:Y:S01]  /*01e0*/  VOTEU.ANY UR4, UPT, PT ;  /* 0x0000000000047886 */ /* 0x000fe200038e0100 */
[----:B------:R-:W-:Y:S01]  /*01f0*/  CREDUX.MAX.S32 UR5, R6 ;  /* 0x00000000060572cc */ /* 0x000fe20000000200 */
[----:B------:R-:W-:-:S06]  /*0200*/  UFLO.U32 UR4, UR4 ;  /* 0x00000004000472bd */ /* 0x000fcc00080e0000 */
[----:B------:R-:W-:-:S06]  /*0210*/  ISETP.EQ.U32.AND P0, PT, R11, UR4, PT ;  /* 0x000000040b007c0c */ /* 0x000fcc000bf02070 */
[----:B------:R-:W-:-:S07]  /*0220*/  IMAD.U32 R5, RZ, RZ, UR5 ;  /* 0x00000005ff057e24 */ /* 0x000fce000f8e00ff */
[----:B------:R-:W-:Y:S01]  /*0230*/  @P0 REDG.E.MAX.S32.STRONG.GPU desc[UR6][R2.64], R5 ;  /* 0x000000050200098e */ /* 0x000fe2000d12e306 */
[----:B------:R-:W-:Y:S05]  /*0240*/  EXIT ;  /* 0x000000000000794d */ /* 0x000fea0003800000 */
.L_x_15:
        /* <DEDUP_REMOVED lines=11> */
.L_x_18:


//--------------------- .nv.shared._Z15findMaxGPU_warpPiiS_ --------------------------
	.section	.nv.shared._Z15findMaxGPU_warpPiiS_,"aw",@nobits
	.sectionflags	@""
	.align	16
.nv.shared._Z15findMaxGPU_warpPiiS_:
	.zero		1056


//--------------------- .nv.shared.reserved.0     --------------------------
	.section	.nv.shared.reserved.0,"aw",@nobits
	.weak		__nv_reservedSMEM_offset_0_alias
	.size		__nv_reservedSMEM_offset_0_alias, 0, 64
	.other		__nv_reservedSMEM_offset_0_alias,@"STO_CUDA_RESERVED_SHARED STV_DEFAULT"
__nv_reservedSMEM_offset_0_alias:
	.zero		0
	.zero		64


//--------------------- .nv.shared._Z17findMaxGPU_sharedPiiS_ --------------------------
	.section	.nv.shared._Z17findMaxGPU_sharedPiiS_,"aw",@nobits
	.sectionflags	@""
	.align	16
	.zero		1024


//--------------------- .nv.shared._Z17findMaxGPU_nativePiiS_ --------------------------
	.section	.nv.shared._Z17findMaxGPU_nativePiiS_,"aw",@nobits
	.sectionflags	@""
	.align	16
	.zero		1024


//--------------------- .nv.constant0._Z15findMaxGPU_warpPiiS_ --------------------------
	.section	.nv.constant0._Z15findMaxGPU_warpPiiS_,"a",@progbits
	.sectionflags	@""
	.align	4
.nv.constant0._Z15findMaxGPU_warpPiiS_:
	.zero		920


//--------------------- .nv.constant0._Z17findMaxGPU_sharedPiiS_ --------------------------
	.section	.nv.constant0._Z17findMaxGPU_sharedPiiS_,"a",@progbits
	.sectionflags	@""
	.align	4
.nv.constant0._Z17findMaxGPU_sharedPiiS_:
	.zero		920


//--------------------- .nv.constant0._Z17findMaxGPU_nativePiiS_ --------------------------
	.section	.nv.constant0._Z17findMaxGPU_nativePiiS_,"a",@progbits
	.sectionflags	@""
	.align	4
.nv.constant0._Z17findMaxGPU_nativePiiS_:
	.zero		920


//--------------------- SYMBOLS --------------------------

	.type		.nv.reservedSmem.offset0,@object
	.size		.nv.reservedSmem.offset0,0x4
	.type		.nv.reservedSmem.cap,@object
	.size		.nv.reservedSmem.cap,0x4
